//
// Generated by NVIDIA NVVM Compiler
//
// Compiler Build ID: CL-36424714
// Cuda compilation tools, release 13.0, V13.0.88
// Based on NVVM 20.0.0
//

.version 9.0
.target sm_100
.address_size 64

	// .globl	_Z12calcSqOfDiffPdS_S_

.visible .entry _Z12calcSqOfDiffPdS_S_(
	.param .u64 .ptr .align 1 _Z12calcSqOfDiffPdS_S__param_0,
	.param .u64 .ptr .align 1 _Z12calcSqOfDiffPdS_S__param_1,
	.param .u64 .ptr .align 1 _Z12calcSqOfDiffPdS_S__param_2
)
{
	.reg .pred 	%p<2>;
	.reg .b32 	%r<2>;
	.reg .b64 	%rd<11>;
	.reg .b64 	%fd<5>;

	ld.param.u64 	%rd1, [_Z12calcSqOfDiffPdS_S__param_0];
	ld.param.u64 	%rd2, [_Z12calcSqOfDiffPdS_S__param_1];
	ld.param.u64 	%rd3, [_Z12calcSqOfDiffPdS_S__param_2];
	mov.u32 	%r1, %ctaid.x;
	setp.gt.u32 	%p1, %r1, 1023;
	@%p1 bra 	$L__BB0_2;
	cvta.to.global.u64 	%rd4, %rd1;
	cvta.to.global.u64 	%rd5, %rd2;
	cvta.to.global.u64 	%rd6, %rd3;
	mul.wide.u32 	%rd7, %r1, 8;
	add.s64 	%rd8, %rd4, %rd7;
	ld.global.f64 	%fd1, [%rd8];
	add.s64 	%rd9, %rd5, %rd7;
	ld.global.f64 	%fd2, [%rd9];
	sub.f64 	%fd3, %fd1, %fd2;
	add.s64 	%rd10, %rd6, %rd7;
	mul.f64 	%fd4, %fd3, %fd3;
	st.global.f64 	[%rd10], %fd4;
$L__BB0_2:
	ret;

}
	// .globl	_Z6calcSqPdS_
.visible .entry _Z6calcSqPdS_(
	.param .u64 .ptr .align 1 _Z6calcSqPdS__param_0,
	.param .u64 .ptr .align 1 _Z6calcSqPdS__param_1
)
{
	.reg .pred 	%p<2>;
	.reg .b32 	%r<2>;
	.reg .b64 	%rd<8>;
	.reg .b64 	%fd<3>;

	ld.param.u64 	%rd1, [_Z6calcSqPdS__param_0];
	ld.param.u64 	%rd2, [_Z6calcSqPdS__param_1];
	mov.u32 	%r1, %ctaid.x;
	setp.gt.u32 	%p1, %r1, 1023;
	@%p1 bra 	$L__BB1_2;
	cvta.to.global.u64 	%rd3, %rd1;
	cvta.to.global.u64 	%rd4, %rd2;
	mul.wide.u32 	%rd5, %r1, 8;
	add.s64 	%rd6, %rd3, %rd5;
	ld.global.f64 	%fd1, [%rd6];
	mul.f64 	%fd2, %fd1, %fd1;
	add.s64 	%rd7, %rd4, %rd5;
	st.global.f64 	[%rd7], %fd2;
$L__BB1_2:
	ret;

}


// ===== COMPILED SASS (sm_100) =====

	.target	sm_100

	.elftype	@"ET_EXEC"


//--------------------- .note.nv.tkinfo           --------------------------
	.section	.note.nv.tkinfo,"",@"SHT_NOTE"
	.sectionflags	@"SHF_NOTE_NV_TKINFO"
	.tkinfo
        /*0018*/ 	.word	0x00000002
        /*0030*/ 	.string	""
        /*0030*/ 	.string	"ptxas"
        /*0030*/ 	.string	"Cuda compilation tools, release 13.0, V13.0.88"
        /*0030*/ 	.string	"Build cuda_13.0.r13.0/compiler.36424714_0"
        /*0030*/ 	.string	"-arch sm_100 -m 64 "



//--------------------- .note.nv.cuinfo           --------------------------
	.section	.note.nv.cuinfo,"",@"SHT_NOTE"
	.sectionflags	@"SHF_NOTE_NV_CUINFO"
        /*0018*/ 	.short	0x0002
        /*001a*/ 	.short	0x0064
        /*001c*/ 	.short	0x0082
	.zero		2


//--------------------- .nv.info                  --------------------------
	.section	.nv.info,"",@"SHT_CUDA_INFO"
	.align	4


	//----- nvinfo : EIATTR_REGCOUNT
	.align		4
        /*0000*/ 	.byte	0x04, 0x2f
        /*0002*/ 	.short	(.L_1 - .L_0)
	.align		4
.L_0:
        /*0004*/ 	.word	index@(_Z12calcSqOfDiffPdS_S_)
        /*0008*/ 	.word	0x00000010


	//----- nvinfo : EIATTR_FRAME_SIZE
	.align		4
.L_1:
        /*000c*/ 	.byte	0x04, 0x11
        /*000e*/ 	.short	(.L_3 - .L_2)
	.align		4
.L_2:
        /*0010*/ 	.word	index@(_Z12calcSqOfDiffPdS_S_)
        /*0014*/ 	.word	0x00000000


	//----- nvinfo : EIATTR_REGCOUNT
	.align		4
.L_3:
        /*0018*/ 	.byte	0x04, 0x2f
        /*001a*/ 	.short	(.L_5 - .L_4)
	.align		4
.L_4:
        /*001c*/ 	.word	index@(_Z6calcSqPdS_)
        /*0020*/ 	.word	0x0000000c


	//----- nvinfo : EIATTR_FRAME_SIZE
	.align		4
.L_5:
        /*0024*/ 	.byte	0x04, 0x11
        /*0026*/ 	.short	(.L_7 - .L_6)
	.align		4
.L_6:
        /*0028*/ 	.word	index@(_Z6calcSqPdS_)
        /*002c*/ 	.word	0x00000000


	//----- nvinfo : EIATTR_MIN_STACK_SIZE
	.align		4
.L_7:
        /*0030*/ 	.byte	0x04, 0x12
        /*0032*/ 	.short	(.L_9 - .L_8)
	.align		4
.L_8:
        /*0034*/ 	.word	index@(_Z6calcSqPdS_)
        /*0038*/ 	.word	0x00000000


	//----- nvinfo : EIATTR_MIN_STACK_SIZE
	.align		4
.L_9:
        /*003c*/ 	.byte	0x04, 0x12
        /*003e*/ 	.short	(.L_11 - .L_10)
	.align		4
.L_10:
        /*0040*/ 	.word	index@(_Z12calcSqOfDiffPdS_S_)
        /*0044*/ 	.word	0x00000000
.L_11:


//--------------------- .nv.compat                --------------------------
	.section	.nv.compat,"",@"SHT_CUDA_COMPAT_INFO"
	.align	4
        /*0000*/ 	.byte	0x02, 0x09, 0x00, 0x00, 0x02, 0x02, 0x01, 0x00, 0x02, 0x05, 0x05, 0x00, 0x03, 0x07, 0x01, 0x01
        /*0010*/ 	.byte	0x02, 0x03, 0x00, 0x00, 0x02, 0x06, 0x01, 0x00, 0x04, 0x0b, 0x08, 0x00, 0x01, 0x00, 0x00, 0x00
        /*0020*/ 	.byte	0x00, 0x00, 0x00, 0x00


//--------------------- .nv.info._Z6calcSqPdS_    --------------------------
	.section	.nv.info._Z6calcSqPdS_,"",@"SHT_CUDA_INFO"
	.sectionflags	@""
	.align	4


	//----- nvinfo : EIATTR_CUDA_API_VERSION
	.align		4
        /*0000*/ 	.byte	0x04, 0x37
        /*0002*/ 	.short	(.L_13 - .L_12)
.L_12:
        /*0004*/ 	.word	0x00000082


	//----- nvinfo : EIATTR_KPARAM_INFO
	.align		4
.L_13:
        /*0008*/ 	.byte	0x04, 0x17
        /*000a*/ 	.short	(.L_15 - .L_14)
.L_14:
        /*000c*/ 	.word	0x00000000
        /*0010*/ 	.short	0x0001
        /*0012*/ 	.short	0x0008
        /*0014*/ 	.byte	0x00, 0xf5, 0x21, 0x00


	//----- nvinfo : EIATTR_KPARAM_INFO
	.align		4
.L_15:
        /*0018*/ 	.byte	0x04, 0x17
        /*001a*/ 	.short	(.L_17 - .L_16)
.L_16:
        /*001c*/ 	.word	0x00000000
        /*0020*/ 	.short	0x0000
        /*0022*/ 	.short	0x0000
        /*0024*/ 	.byte	0x00, 0xf5, 0x21, 0x00


	//----- nvinfo : EIATTR_SPARSE_MMA_MASK
	.align		4
.L_17:
        /*0028*/ 	.byte	0x03, 0x50
        /*002a*/ 	.short	0x0000


	//----- nvinfo : EIATTR_MAXREG_COUNT
	.align		4
        /*002c*/ 	.byte	0x03, 0x1b
        /*002e*/ 	.short	0x00ff


	//----- nvinfo : EIATTR_MERCURY_ISA_VERSION
	.align		4
        /*0030*/ 	.byte	0x03, 0x5f
        /*0032*/ 	.short	0x0101


	//----- nvinfo : EIATTR_VRC_CTA_INIT_COUNT
	.align		4
        /*0034*/ 	.byte	0x02, 0x4a
	.zero		1
	.zero		1


	//----- nvinfo : EIATTR_EXIT_INSTR_OFFSETS
	.align		4
        /*0038*/ 	.byte	0x04, 0x1c
        /*003a*/ 	.short	(.L_19 - .L_18)


	//   ....[0]....
.L_18:
        /*003c*/ 	.word	0x00000030


	//   ....[1]....
        /*0040*/ 	.word	0x000000c0


	//----- nvinfo : EIATTR_CBANK_PARAM_SIZE
	.align		4
.L_19:
        /*0044*/ 	.byte	0x03, 0x19
        /*0046*/ 	.short	0x0010


	//----- nvinfo : EIATTR_PARAM_CBANK
	.align		4
        /*0048*/ 	.byte	0x04, 0x0a
        /*004a*/ 	.short	(.L_21 - .L_20)
	.align		4
.L_20:
        /*004c*/ 	.word	index@(.nv.constant0._Z6calcSqPdS_)
        /*0050*/ 	.short	0x0380
        /*0052*/ 	.short	0x0010


	//----- nvinfo : EIATTR_SW_WAR
	.align		4
.L_21:
        /*0054*/ 	.byte	0x04, 0x36
        /*0056*/ 	.short	(.L_23 - .L_22)
.L_22:
        /*0058*/ 	.word	0x00000008
.L_23:


//--------------------- .nv.info._Z12calcSqOfDiffPdS_S_ --------------------------
	.section	.nv.info._Z12calcSqOfDiffPdS_S_,"",@"SHT_CUDA_INFO"
	.sectionflags	@""
	.align	4


	//----- nvinfo : EIATTR_CUDA_API_VERSION
	.align		4
        /*0000*/ 	.byte	0x04, 0x37
        /*0002*/ 	.short	(.L_25 - .L_24)
.L_24:
        /*0004*/ 	.word	0x00000082


	//----- nvinfo : EIATTR_KPARAM_INFO
	.align		4
.L_25:
        /*0008*/ 	.byte	0x04, 0x17
        /*000a*/ 	.short	(.L_27 - .L_26)
.L_26:
        /*000c*/ 	.word	0x00000000
        /*0010*/ 	.short	0x0002
        /*0012*/ 	.short	0x0010
        /*0014*/ 	.byte	0x00, 0xf5, 0x21, 0x00


	//----- nvinfo : EIATTR_KPARAM_INFO
	.align		4
.L_27:
        /*0018*/ 	.byte	0x04, 0x17
        /*001a*/ 	.short	(.L_29 - .L_28)
.L_28:
        /*001c*/ 	.word	0x00000000
        /*0020*/ 	.short	0x0001
        /*0022*/ 	.short	0x0008
        /*0024*/ 	.byte	0x00, 0xf5, 0x21, 0x00


	//----- nvinfo : EIATTR_KPARAM_INFO
	.align		4
.L_29:
        /*0028*/ 	.byte	0x04, 0x17
        /*002a*/ 	.short	(.L_31 - .L_30)
.L_30:
        /*002c*/ 	.word	0x00000000
        /*0030*/ 	.short	0x0000
        /*0032*/ 	.short	0x0000
        /*0034*/ 	.byte	0x00, 0xf5, 0x21, 0x00


	//----- nvinfo : EIATTR_SPARSE_MMA_MASK
	.align		4
.L_31:
        /*0038*/ 	.byte	0x03, 0x50
        /*003a*/ 	.short	0x0000


	//----- nvinfo : EIATTR_MAXREG_COUNT
	.align		4
        /*003c*/ 	.byte	0x03, 0x1b
        /*003e*/ 	.short	0x00ff


	//----- nvinfo : EIATTR_MERCURY_ISA_VERSION
	.align		4
        /*0040*/ 	.byte	0x03, 0x5f
        /*0042*/ 	.short	0x0101


	//----- nvinfo : EIATTR_VRC_CTA_INIT_COUNT
	.align		4
        /*0044*/ 	.byte	0x02, 0x4a
	.zero		1
	.zero		1


	//----- nvinfo : EIATTR_EXIT_INSTR_OFFSETS
	.align		4
        /*0048*/ 	.byte	0x04, 0x1c
        /*004a*/ 	.short	(.L_33 - .L_32)


	//   ....[0]....
.L_32:
        /*004c*/ 	.word	0x00000030


	//   ....[1]....
        /*0050*/ 	.word	0x00000100


	//----- nvinfo : EIATTR_CBANK_PARAM_SIZE
	.align		4
.L_33:
        /*0054*/ 	.byte	0x03, 0x19
        /*0056*/ 	.short	0x0018


	//----- nvinfo : EIATTR_PARAM_CBANK
	.align		4
        /*0058*/ 	.byte	0x04, 0x0a
        /*005a*/ 	.short	(.L_35 - .L_34)
	.align		4
.L_34:
        /*005c*/ 	.word	index@(.nv.constant0._Z12calcSqOfDiffPdS_S_)
        /*0060*/ 	.short	0x0380
        /*0062*/ 	.short	0x0018


	//----- nvinfo : EIATTR_SW_WAR
	.align		4
.L_35:
        /*0064*/ 	.byte	0x04, 0x36
        /*0066*/ 	.short	(.L_37 - .L_36)
.L_36:
        /*0068*/ 	.word	0x00000008
.L_37:


//--------------------- .nv.callgraph             --------------------------
	.section	.nv.callgraph,"",@"SHT_CUDA_CALLGRAPH"
	.align	4
	.sectionentsize	8
	.align		4
        /*0000*/ 	.word	0x00000000
	.align		4
        /*0004*/ 	.word	0xffffffff
	.align		4
        /*0008*/ 	.word	0x00000000
	.align		4
        /*000c*/ 	.word	0xfffffffe
	.align		4
        /*0010*/ 	.word	0x00000000
	.align		4
        /*0014*/ 	.word	0xfffffffd
	.align		4
        /*0018*/ 	.word	0x00000000
	.align		4
        /*001c*/ 	.word	0xfffffffc


//--------------------- .text._Z6calcSqPdS_       --------------------------
	.section	.text._Z6calcSqPdS_,"ax",@progbits
	.align	128
        .global         _Z6calcSqPdS_
        .type           _Z6calcSqPdS_,@function
        .size           _Z6calcSqPdS_,(.L_x_2 - _Z6calcSqPdS_)
        .other          _Z6calcSqPdS_,@"STO_CUDA_ENTRY STV_DEFAULT"
_Z6calcSqPdS_:
.text._Z6calcSqPdS_:
[----:B------:R-:W-:Y:S01]  /*0000*/  LDC R1, c[0x0][0x37c] ;  /* 0x0000df00ff017b82 */ /* 0x000fe20000000800 */
[----:B------:R-:W0:Y:S02]  /*0010*/  S2R R9, SR_CTAID.X ;  /* 0x0000000000097919 */ /* 0x000e240000002500 */
[----:B0-----:R-:W-:-:S13]  /*0020*/  ISETP.GT.U32.AND P0, PT, R9, 0x3ff, PT ;  /* 0x000003ff0900780c */ /* 0x001fda0003f04070 */
[----:B------:R-:W-:Y:S05]  /*0030*/  @P0 EXIT ;  /* 0x000000000000094d */ /* 0x000fea0003800000 */
[----:B------:R-:W0:Y:S01]  /*0040*/  LDC.64 R2, c[0x0][0x380] ;  /* 0x0000e000ff027b82 */ /* 0x000e220000000a00 */
[----:B------:R-:W1:Y:S07]  /*0050*/  LDCU.64 UR4, c[0x0][0x358] ;  /* 0x00006b00ff0477ac */ /* 0x000e6e0008000a00 */
[----:B------:R-:W2:Y:S01]  /*0060*/  LDC.64 R6, c[0x0][0x388] ;  /* 0x0000e200ff067b82 */ /* 0x000ea20000000a00 */
[----:B0-----:R-:W-:-:S06]  /*0070*/  IMAD.WIDE.U32 R2, R9, 0x8, R2 ;  /* 0x0000000809027825 */ /* 0x001fcc00078e0002 */
[----:B-1----:R-:W3:Y:S01]  /*0080*/  LDG.E.64 R2, desc[UR4][R2.64] ;  /* 0x0000000402027981 */ /* 0x002ee2000c1e1b00 */
[----:B--2---:R-:W-:Y:S01]  /*0090*/  IMAD.WIDE.U32 R6, R9, 0x8, R6 ;  /* 0x0000000809067825 */ /* 0x004fe200078e0006 */
[----:B---3--:R-:W-:-:S07]  /*00a0*/  DMUL R4, R2, R2 ;  /* 0x0000000202047228 */ /* 0x008fce0000000000 */
[----:B------:R-:W-:Y:S01]  /*00b0*/  STG.E.64 desc[UR4][R6.64], R4 ;  /* 0x0000000406007986 */ /* 0x000fe2000c101b04 */
[----:B------:R-:W-:Y:S05]  /*00c0*/  EXIT ;  /* 0x000000000000794d */ /* 0x000fea0003800000 */
.L_x_0:
[----:B------:R-:W-:-:S00]  /*00d0*/  BRA `(.L_x_0) ;  /* 0xfffffffc00fc7947 */ /* 0x000fc0000383ffff */
[----:B------:R-:W-:-:S00]  /*00e0*/  NOP ;  /* 0x0000000000007918 */ /* 0x000fc00000000000 */
        /* <DEDUP_REMOVED lines=9> */
.L_x_2:


//--------------------- .text._Z12calcSqOfDiffPdS_S_ --------------------------
	.section	.text._Z12calcSqOfDiffPdS_S_,"ax",@progbits
	.align	128
        .global         _Z12calcSqOfDiffPdS_S_
        .type           _Z12calcSqOfDiffPdS_S_,@function
        .size           _Z12calcSqOfDiffPdS_S_,(.L_x_3 - _Z12calcSqOfDiffPdS_S_)
        .other          _Z12calcSqOfDiffPdS_S_,@"STO_CUDA_ENTRY STV_DEFAULT"
_Z12calcSqOfDiffPdS_S_:
.text._Z12calcSqOfDiffPdS_S_:
[----:B------:R-:W-:Y:S01]  /*0000*/  LDC R1, c[0x0][0x37c] ;  /* 0x0000df00ff017b82 */ /* 0x000fe20000000800 */
[----:B------:R-:W0:Y:S02]  /*0010*/  S2R R13, SR_CTAID.X ;  /* 0x00000000000d7919 */ /* 0x000e240000002500 */
[----:B0-----:R-:W-:-:S13]  /*0020*/  ISETP.GT.U32.AND P0, PT, R13, 0x3ff, PT ;  /* 0x000003ff0d00780c */ /* 0x001fda0003f04070 */
[----:B------:R-:W-:Y:S05]  /*0030*/  @P0 EXIT ;  /* 0x000000000000094d */ /* 0x000fea0003800000 */
[----:B------:R-:W0:Y:S01]  /*0040*/  LDC.64 R2, c[0x0][0x380] ;  /* 0x0000e000ff027b82 */ /* 0x000e220000000a00 */
[----:B------:R-:W1:Y:S07]  /*0050*/  LDCU.64 UR4, c[0x0][0x358] ;  /* 0x00006b00ff0477ac */ /* 0x000e6e0008000a00 */
[----:B------:R-:W2:Y:S08]  /*0060*/  LDC.64 R4, c[0x0][0x388] ;  /* 0x0000e200ff047b82 */ /* 0x000eb00000000a00 */
[----:B------:R-:W3:Y:S01]  /*0070*/  LDC.64 R10, c[0x0][0x390] ;  /* 0x0000e400ff0a7b82 */ /* 0x000ee20000000a00 */
[----:B0-----:R-:W-:-:S06]  /*0080*/  IMAD.WIDE.U32 R2, R13, 0x8, R2 ;  /* 0x000000080d027825 */ /* 0x001fcc00078e0002 */
[----:B-1----:R-:W4:Y:S01]  /*0090*/  LDG.E.64 R2, desc[UR4][R2.64] ;  /* 0x0000000402027981 */ /* 0x002f22000c1e1b00 */
[----:B--2---:R-:W-:-:S06]  /*00a0*/  IMAD.WIDE.U32 R4, R13, 0x8, R4 ;  /* 0x000000080d047825 */ /* 0x004fcc00078e0004 */
[----:B------:R-:W4:Y:S02]  /*00b0*/  LDG.E.64 R4, desc[UR4][R4.64] ;  /* 0x0000000404047981 */ /* 0x000f24000c1e1b00 */
[----:B----4-:R-:W-:-:S08]  /*00c0*/  DADD R6, R2, -R4 ;  /* 0x0000000002067229 */ /* 0x010fd00000000804 */
[----:B------:R-:W-:Y:S01]  /*00d0*/  DMUL R8, R6, R6 ;  /* 0x0000000606087228 */ /* 0x000fe20000000000 */
[----:B---3--:R-:W-:-:S06]  /*00e0*/  IMAD.WIDE.U32 R6, R13, 0x8, R10 ;  /* 0x000000080d067825 */ /* 0x008fcc00078e000a */
[----:B------:R-:W-:Y:S01]  /*00f0*/  STG.E.64 desc[UR4][R6.64], R8 ;  /* 0x0000000806007986 */ /* 0x000fe2000c101b04 */
[----:B------:R-:W-:Y:S05]  /*0100*/  EXIT ;  /* 0x000000000000794d */ /* 0x000fea0003800000 */
.L_x_1:
        /* <DEDUP_REMOVED lines=15> */
.L_x_3:


//--------------------- .nv.shared.reserved.0     --------------------------
	.section	.nv.shared.reserved.0,"aw",@nobits
	.weak		__nv_reservedSMEM_offset_0_alias
	.size		__nv_reservedSMEM_offset_0_alias, 0, 64
	.other		__nv_reservedSMEM_offset_0_alias,@"STO_CUDA_RESERVED_SHARED STV_DEFAULT"
__nv_reservedSMEM_offset_0_alias:
	.zero		0
	.zero		64


//--------------------- .nv.constant0._Z6calcSqPdS_ --------------------------
	.section	.nv.constant0._Z6calcSqPdS_,"a",@progbits
	.sectionflags	@""
	.align	4
.nv.constant0._Z6calcSqPdS_:
	.zero		912


//--------------------- .nv.constant0._Z12calcSqOfDiffPdS_S_ --------------------------
	.section	.nv.constant0._Z12calcSqOfDiffPdS_S_,"a",@progbits
	.sectionflags	@""
	.align	4
.nv.constant0._Z12calcSqOfDiffPdS_S_:
	.zero		920


//--------------------- SYMBOLS --------------------------

	.type		.nv.reservedSmem.offset0,@object
	.size		.nv.reservedSmem.offset0,0x4
